//
// Generated by NVIDIA NVVM Compiler
//
// Compiler Build ID: CL-36424714
// Cuda compilation tools, release 13.0, V13.0.88
// Based on NVVM 20.0.0
//

.version 9.0
.target sm_100
.address_size 64

	// .globl	_Z4initPii
// _ZZ13summer_halvedPiiS_E11partial_sum has been demoted

.visible .entry _Z4initPii(
	.param .u64 .ptr .align 1 _Z4initPii_param_0,
	.param .u32 _Z4initPii_param_1
)
{
	.reg .pred 	%p<2>;
	.reg .b32 	%r<7>;
	.reg .b64 	%rd<5>;

	ld.param.u64 	%rd1, [_Z4initPii_param_0];
	ld.param.u32 	%r2, [_Z4initPii_param_1];
	mov.u32 	%r3, %ctaid.x;
	mov.u32 	%r4, %ntid.x;
	mov.u32 	%r5, %tid.x;
	mad.lo.s32 	%r1, %r3, %r4, %r5;
	setp.ge.s32 	%p1, %r1, %r2;
	@%p1 bra 	$L__BB0_2;
	cvta.to.global.u64 	%rd2, %rd1;
	mul.wide.s32 	%rd3, %r1, 4;
	add.s64 	%rd4, %rd2, %rd3;
	mov.b32 	%r6, 1;
	st.global.u32 	[%rd4], %r6;
$L__BB0_2:
	ret;

}
	// .globl	_Z13summer_halvedPiiS_
.visible .entry _Z13summer_halvedPiiS_(
	.param .u64 .ptr .align 1 _Z13summer_halvedPiiS__param_0,
	.param .u32 _Z13summer_halvedPiiS__param_1,
	.param .u64 .ptr .align 1 _Z13summer_halvedPiiS__param_2
)
{
	.reg .pred 	%p<4>;
	.reg .b32 	%r<22>;
	.reg .b64 	%rd<11>;
	// demoted variable
	.shared .align 4 .b8 _ZZ13summer_halvedPiiS_E11partial_sum[1024];
	ld.param.u64 	%rd2, [_Z13summer_halvedPiiS__param_0];
	ld.param.u64 	%rd1, [_Z13summer_halvedPiiS__param_2];
	cvta.to.global.u64 	%rd3, %rd2;
	mov.u32 	%r21, %ntid.x;
	mov.u32 	%r2, %ctaid.x;
	mul.lo.s32 	%r7, %r21, %r2;
	shl.b32 	%r8, %r7, 1;
	mul.wide.s32 	%rd4, %r8, 4;
	add.s64 	%rd5, %rd3, %rd4;
	ld.global.u32 	%r9, [%rd5];
	add.s32 	%r10, %r8, %r21;
	mul.wide.u32 	%rd6, %r10, 4;
	add.s64 	%rd7, %rd3, %rd6;
	ld.global.u32 	%r11, [%rd7];
	add.s32 	%r12, %r11, %r9;
	mov.u32 	%r3, %tid.x;
	shl.b32 	%r13, %r3, 2;
	mov.u32 	%r14, _ZZ13summer_halvedPiiS_E11partial_sum;
	add.s32 	%r4, %r14, %r13;
	st.shared.u32 	[%r4], %r12;
	bar.sync 	0;
	setp.lt.u32 	%p1, %r21, 2;
	@%p1 bra 	$L__BB1_4;
$L__BB1_1:
	shr.u32 	%r6, %r21, 1;
	setp.ge.u32 	%p2, %r3, %r6;
	@%p2 bra 	$L__BB1_3;
	shl.b32 	%r15, %r6, 2;
	add.s32 	%r16, %r4, %r15;
	ld.shared.u32 	%r17, [%r16];
	ld.shared.u32 	%r18, [%r4];
	add.s32 	%r19, %r18, %r17;
	st.shared.u32 	[%r4], %r19;
$L__BB1_3:
	bar.sync 	0;
	setp.gt.u32 	%p3, %r21, 3;
	mov.u32 	%r21, %r6;
	@%p3 bra 	$L__BB1_1;
$L__BB1_4:
	cvta.to.global.u64 	%rd8, %rd1;
	ld.shared.u32 	%r20, [_ZZ13summer_halvedPiiS_E11partial_sum];
	mul.wide.u32 	%rd9, %r2, 4;
	add.s64 	%rd10, %rd8, %rd9;
	st.global.u32 	[%rd10], %r20;
	ret;

}


// ===== COMPILED SASS (sm_100) =====

	.target	sm_100

	.elftype	@"ET_EXEC"


//--------------------- .note.nv.tkinfo           --------------------------
	.section	.note.nv.tkinfo,"",@"SHT_NOTE"
	.sectionflags	@"SHF_NOTE_NV_TKINFO"
	.tkinfo
        /*0018*/ 	.word	0x00000002
        /*0030*/ 	.string	""
        /*0030*/ 	.string	"ptxas"
        /*0030*/ 	.string	"Cuda compilation tools, release 13.0, V13.0.88"
        /*0030*/ 	.string	"Build cuda_13.0.r13.0/compiler.36424714_0"
        /*0030*/ 	.string	"-arch sm_100 -m 64 "



//--------------------- .note.nv.cuinfo           --------------------------
	.section	.note.nv.cuinfo,"",@"SHT_NOTE"
	.sectionflags	@"SHF_NOTE_NV_CUINFO"
        /*0018*/ 	.short	0x0002
        /*001a*/ 	.short	0x0064
        /*001c*/ 	.short	0x0082
	.zero		2


//--------------------- .nv.info                  --------------------------
	.section	.nv.info,"",@"SHT_CUDA_INFO"
	.align	4


	//----- nvinfo : EIATTR_REGCOUNT
	.align		4
        /*0000*/ 	.byte	0x04, 0x2f
        /*0002*/ 	.short	(.L_1 - .L_0)
	.align		4
.L_0:
        /*0004*/ 	.word	index@(_Z4initPii)
        /*0008*/ 	.word	0x0000000a


	//----- nvinfo : EIATTR_FRAME_SIZE
	.align		4
.L_1:
        /*000c*/ 	.byte	0x04, 0x11
        /*000e*/ 	.short	(.L_3 - .L_2)
	.align		4
.L_2:
        /*0010*/ 	.word	index@(_Z4initPii)
        /*0014*/ 	.word	0x00000000


	//----- nvinfo : EIATTR_REGCOUNT
	.align		4
.L_3:
        /*0018*/ 	.byte	0x04, 0x2f
        /*001a*/ 	.short	(.L_5 - .L_4)
	.align		4
.L_4:
        /*001c*/ 	.word	index@(_Z13summer_halvedPiiS_)
        /*0020*/ 	.word	0x0000000c


	//----- nvinfo : EIATTR_FRAME_SIZE
	.align		4
.L_5:
        /*0024*/ 	.byte	0x04, 0x11
        /*0026*/ 	.short	(.L_7 - .L_6)
	.align		4
.L_6:
        /*0028*/ 	.word	index@(_Z13summer_halvedPiiS_)
        /*002c*/ 	.word	0x00000000


	//----- nvinfo : EIATTR_MIN_STACK_SIZE
	.align		4
.L_7:
        /*0030*/ 	.byte	0x04, 0x12
        /*0032*/ 	.short	(.L_9 - .L_8)
	.align		4
.L_8:
        /*0034*/ 	.word	index@(_Z13summer_halvedPiiS_)
        /*0038*/ 	.word	0x00000000


	//----- nvinfo : EIATTR_MIN_STACK_SIZE
	.align		4
.L_9:
        /*003c*/ 	.byte	0x04, 0x12
        /*003e*/ 	.short	(.L_11 - .L_10)
	.align		4
.L_10:
        /*0040*/ 	.word	index@(_Z4initPii)
        /*0044*/ 	.word	0x00000000
.L_11:


//--------------------- .nv.compat                --------------------------
	.section	.nv.compat,"",@"SHT_CUDA_COMPAT_INFO"
	.align	4
        /*0000*/ 	.byte	0x02, 0x09, 0x00, 0x00, 0x02, 0x02, 0x01, 0x00, 0x02, 0x05, 0x05, 0x00, 0x03, 0x07, 0x01, 0x01
        /*0010*/ 	.byte	0x02, 0x03, 0x00, 0x00, 0x02, 0x06, 0x01, 0x00, 0x04, 0x0b, 0x08, 0x00, 0x09, 0x00, 0x00, 0x00
        /*0020*/ 	.byte	0x00, 0x00, 0x00, 0x00


//--------------------- .nv.info._Z13summer_halvedPiiS_ --------------------------
	.section	.nv.info._Z13summer_halvedPiiS_,"",@"SHT_CUDA_INFO"
	.sectionflags	@""
	.align	4


	//----- nvinfo : EIATTR_CUDA_API_VERSION
	.align		4
        /*0000*/ 	.byte	0x04, 0x37
        /*0002*/ 	.short	(.L_13 - .L_12)
.L_12:
        /*0004*/ 	.word	0x00000082


	//----- nvinfo : EIATTR_KPARAM_INFO
	.align		4
.L_13:
        /*0008*/ 	.byte	0x04, 0x17
        /*000a*/ 	.short	(.L_15 - .L_14)
.L_14:
        /*000c*/ 	.word	0x00000000
        /*0010*/ 	.short	0x0002
        /*0012*/ 	.short	0x0010
        /*0014*/ 	.byte	0x00, 0xf5, 0x21, 0x00


	//----- nvinfo : EIATTR_KPARAM_INFO
	.align		4
.L_15:
        /*0018*/ 	.byte	0x04, 0x17
        /*001a*/ 	.short	(.L_17 - .L_16)
.L_16:
        /*001c*/ 	.word	0x00000000
        /*0020*/ 	.short	0x0001
        /*0022*/ 	.short	0x0008
        /*0024*/ 	.byte	0x00, 0xf0, 0x11, 0x00


	//----- nvinfo : EIATTR_KPARAM_INFO
	.align		4
.L_17:
        /*0028*/ 	.byte	0x04, 0x17
        /*002a*/ 	.short	(.L_19 - .L_18)
.L_18:
        /*002c*/ 	.word	0x00000000
        /*0030*/ 	.short	0x0000
        /*0032*/ 	.short	0x0000
        /*0034*/ 	.byte	0x00, 0xf5, 0x21, 0x00


	//----- nvinfo : EIATTR_SPARSE_MMA_MASK
	.align		4
.L_19:
        /*0038*/ 	.byte	0x03, 0x50
        /*003a*/ 	.short	0x0000


	//----- nvinfo : EIATTR_MAXREG_COUNT
	.align		4
        /*003c*/ 	.byte	0x03, 0x1b
        /*003e*/ 	.short	0x00ff


	//----- nvinfo : EIATTR_NUM_BARRIERS
	.align		4
        /*0040*/ 	.byte	0x02, 0x4c
        /*0042*/ 	.byte	0x01
	.zero		1


	//----- nvinfo : EIATTR_MERCURY_ISA_VERSION
	.align		4
        /*0044*/ 	.byte	0x03, 0x5f
        /*0046*/ 	.short	0x0101


	//----- nvinfo : EIATTR_VRC_CTA_INIT_COUNT
	.align		4
        /*0048*/ 	.byte	0x02, 0x4a
	.zero		1
	.zero		1


	//----- nvinfo : EIATTR_EXIT_INSTR_OFFSETS
	.align		4
        /*004c*/ 	.byte	0x04, 0x1c
        /*004e*/ 	.short	(.L_21 - .L_20)


	//   ....[0]....
.L_20:
        /*0050*/ 	.word	0x00000290


	//----- nvinfo : EIATTR_CBANK_PARAM_SIZE
	.align		4
.L_21:
        /*0054*/ 	.byte	0x03, 0x19
        /*0056*/ 	.short	0x0018


	//----- nvinfo : EIATTR_PARAM_CBANK
	.align		4
        /*0058*/ 	.byte	0x04, 0x0a
        /*005a*/ 	.short	(.L_23 - .L_22)
	.align		4
.L_22:
        /*005c*/ 	.word	index@(.nv.constant0._Z13summer_halvedPiiS_)
        /*0060*/ 	.short	0x0380
        /*0062*/ 	.short	0x0018


	//----- nvinfo : EIATTR_SW_WAR
	.align		4
.L_23:
        /*0064*/ 	.byte	0x04, 0x36
        /*0066*/ 	.short	(.L_25 - .L_24)
.L_24:
        /*0068*/ 	.word	0x00000008
.L_25:


//--------------------- .nv.info._Z4initPii       --------------------------
	.section	.nv.info._Z4initPii,"",@"SHT_CUDA_INFO"
	.sectionflags	@""
	.align	4


	//----- nvinfo : EIATTR_CUDA_API_VERSION
	.align		4
        /*0000*/ 	.byte	0x04, 0x37
        /*0002*/ 	.short	(.L_27 - .L_26)
.L_26:
        /*0004*/ 	.word	0x00000082


	//----- nvinfo : EIATTR_KPARAM_INFO
	.align		4
.L_27:
        /*0008*/ 	.byte	0x04, 0x17
        /*000a*/ 	.short	(.L_29 - .L_28)
.L_28:
        /*000c*/ 	.word	0x00000000
        /*0010*/ 	.short	0x0001
        /*0012*/ 	.short	0x0008
        /*0014*/ 	.byte	0x00, 0xf0, 0x11, 0x00


	//----- nvinfo : EIATTR_KPARAM_INFO
	.align		4
.L_29:
        /*0018*/ 	.byte	0x04, 0x17
        /*001a*/ 	.short	(.L_31 - .L_30)
.L_30:
        /*001c*/ 	.word	0x00000000
        /*0020*/ 	.short	0x0000
        /*0022*/ 	.short	0x0000
        /*0024*/ 	.byte	0x00, 0xf5, 0x21, 0x00


	//----- nvinfo : EIATTR_SPARSE_MMA_MASK
	.align		4
.L_31:
        /*0028*/ 	.byte	0x03, 0x50
        /*002a*/ 	.short	0x0000


	//----- nvinfo : EIATTR_MAXREG_COUNT
	.align		4
        /*002c*/ 	.byte	0x03, 0x1b
        /*002e*/ 	.short	0x00ff


	//----- nvinfo : EIATTR_MERCURY_ISA_VERSION
	.align		4
        /*0030*/ 	.byte	0x03, 0x5f
        /*0032*/ 	.short	0x0101


	//----- nvinfo : EIATTR_VRC_CTA_INIT_COUNT
	.align		4
        /*0034*/ 	.byte	0x02, 0x4a
	.zero		1
	.zero		1


	//----- nvinfo : EIATTR_EXIT_INSTR_OFFSETS
	.align		4
        /*0038*/ 	.byte	0x04, 0x1c
        /*003a*/ 	.short	(.L_33 - .L_32)


	//   ....[0]....
.L_32:
        /*003c*/ 	.word	0x00000070


	//   ....[1]....
        /*0040*/ 	.word	0x000000d0


	//----- nvinfo : EIATTR_CBANK_PARAM_SIZE
	.align		4
.L_33:
        /*0044*/ 	.byte	0x03, 0x19
        /*0046*/ 	.short	0x000c


	//----- nvinfo : EIATTR_PARAM_CBANK
	.align		4
        /*0048*/ 	.byte	0x04, 0x0a
        /*004a*/ 	.short	(.L_35 - .L_34)
	.align		4
.L_34:
        /*004c*/ 	.word	index@(.nv.constant0._Z4initPii)
        /*0050*/ 	.short	0x0380
        /*0052*/ 	.short	0x000c


	//----- nvinfo : EIATTR_SW_WAR
	.align		4
.L_35:
        /*0054*/ 	.byte	0x04, 0x36
        /*0056*/ 	.short	(.L_37 - .L_36)
.L_36:
        /*0058*/ 	.word	0x00000008
.L_37:


//--------------------- .nv.callgraph             --------------------------
	.section	.nv.callgraph,"",@"SHT_CUDA_CALLGRAPH"
	.align	4
	.sectionentsize	8
	.align		4
        /*0000*/ 	.word	0x00000000
	.align		4
        /*0004*/ 	.word	0xffffffff
	.align		4
        /*0008*/ 	.word	0x00000000
	.align		4
        /*000c*/ 	.word	0xfffffffe
	.align		4
        /*0010*/ 	.word	0x00000000
	.align		4
        /*0014*/ 	.word	0xfffffffd
	.align		4
        /*0018*/ 	.word	0x00000000
	.align		4
        /*001c*/ 	.word	0xfffffffc


//--------------------- .text._Z13summer_halvedPiiS_ --------------------------
	.section	.text._Z13summer_halvedPiiS_,"ax",@progbits
	.align	128
        .global         _Z13summer_halvedPiiS_
        .type           _Z13summer_halvedPiiS_,@function
        .size           _Z13summer_halvedPiiS_,(.L_x_4 - _Z13summer_halvedPiiS_)
        .other          _Z13summer_halvedPiiS_,@"STO_CUDA_ENTRY STV_DEFAULT"
_Z13summer_halvedPiiS_:
.text._Z13summer_halvedPiiS_:
[----:B------:R-:W-:Y:S01]  /*0000*/  LDC R1, c[0x0][0x37c] ;  /* 0x0000df00ff017b82 */ /* 0x000fe20000000800 */
[----:B------:R-:W0:Y:S01]  /*0010*/  S2R R9, SR_CTAID.X ;  /* 0x0000000000097919 */ /* 0x000e220000002500 */
[----:B------:R-:W0:Y:S06]  /*0020*/  LDCU UR8, c[0x0][0x360] ;  /* 0x00006c00ff0877ac */ /* 0x000e2c0008000800 */
[----:B------:R-:W1:Y:S01]  /*0030*/  LDC.64 R4, c[0x0][0x380] ;  /* 0x0000e000ff047b82 */ /* 0x000e620000000a00 */
[----:B------:R-:W2:Y:S01]  /*0040*/  LDCU.64 UR6, c[0x0][0x358] ;  /* 0x00006b00ff0677ac */ /* 0x000ea20008000a00 */
[----:B0-----:R-:W-:-:S05]  /*0050*/  IMAD R0, R9, UR8, RZ ;  /* 0x0000000809007c24 */ /* 0x001fca000f8e02ff */
[----:B------:R-:W-:-:S04]  /*0060*/  SHF.L.U32 R3, R0, 0x1, RZ ;  /* 0x0000000100037819 */ /* 0x000fc800000006ff */
[C---:B------:R-:W-:Y:S01]  /*0070*/  IADD3 R7, PT, PT, R3.reuse, UR8, RZ ;  /* 0x0000000803077c10 */ /* 0x040fe2000fffe0ff */
[----:B-1----:R-:W-:-:S04]  /*0080*/  IMAD.WIDE R2, R3, 0x4, R4 ;  /* 0x0000000403027825 */ /* 0x002fc800078e0204 */
[----:B------:R-:W-:Y:S02]  /*0090*/  IMAD.WIDE.U32 R4, R7, 0x4, R4 ;  /* 0x0000000407047825 */ /* 0x000fe400078e0004 */
[----:B--2---:R-:W2:Y:S04]  /*00a0*/  LDG.E R2, desc[UR6][R2.64] ;  /* 0x0000000602027981 */ /* 0x004ea8000c1e1900 */
[----:B------:R-:W2:Y:S01]  /*00b0*/  LDG.E R5, desc[UR6][R4.64] ;  /* 0x0000000604057981 */ /* 0x000ea2000c1e1900 */
[----:B------:R-:W0:Y:S01]  /*00c0*/  S2UR UR5, SR_CgaCtaId ;  /* 0x00000000000579c3 */ /* 0x000e220000008800 */
[----:B------:R-:W-:Y:S01]  /*00d0*/  UMOV UR4, 0x400 ;  /* 0x0000040000047882 */ /* 0x000fe20000000000 */
[----:B------:R-:W-:Y:S01]  /*00e0*/  UISETP.GE.U32.AND UP0, UPT, UR8, 0x2, UPT ;  /* 0x000000020800788c */ /* 0x000fe2000bf06070 */
[----:B------:R-:W1:Y:S01]  /*00f0*/  S2R R6, SR_TID.X ;  /* 0x0000000000067919 */ /* 0x000e620000002100 */
[----:B0-----:R-:W-:-:S06]  /*0100*/  ULEA UR4, UR5, UR4, 0x18 ;  /* 0x0000000405047291 */ /* 0x001fcc000f8ec0ff */
[----:B-1----:R-:W-:Y:S01]  /*0110*/  LEA R7, R6, UR4, 0x2 ;  /* 0x0000000406077c11 */ /* 0x002fe2000f8e10ff */
[----:B--2---:R-:W-:-:S05]  /*0120*/  IMAD.IADD R0, R2, 0x1, R5 ;  /* 0x0000000102007824 */ /* 0x004fca00078e0205 */
[----:B------:R0:W-:Y:S01]  /*0130*/  STS [R7], R0 ;  /* 0x0000000007007388 */ /* 0x0001e20000000800 */
[----:B------:R-:W-:Y:S06]  /*0140*/  BAR.SYNC.DEFER_BLOCKING 0x0 ;  /* 0x0000000000007b1d */ /* 0x000fec0000010000 */
[----:B------:R-:W-:Y:S05]  /*0150*/  BRA.U !UP0, `(.L_x_0) ;  /* 0x0000000108307547 */ /* 0x000fea000b800000 */
[----:B0-----:R-:W-:-:S07]  /*0160*/  MOV R0, UR8 ;  /* 0x0000000800007c02 */ /* 0x001fce0008000f00 */
.L_x_1:
[----:B------:R-:W-:-:S04]  /*0170*/  SHF.R.U32.HI R5, RZ, 0x1, R0 ;  /* 0x00000001ff057819 */ /* 0x000fc80000011600 */
[----:B------:R-:W-:-:S13]  /*0180*/  ISETP.GE.U32.AND P0, PT, R6, R5, PT ;  /* 0x000000050600720c */ /* 0x000fda0003f06070 */
[----:B------:R-:W-:Y:S01]  /*0190*/  @!P0 IMAD R2, R5, 0x4, R7 ;  /* 0x0000000405028824 */ /* 0x000fe200078e0207 */
[----:B------:R-:W-:Y:S05]  /*01a0*/  @!P0 LDS R3, [R7] ;  /* 0x0000000007038984 */ /* 0x000fea0000000800 */
[----:B------:R-:W0:Y:S02]  /*01b0*/  @!P0 LDS R2, [R2] ;  /* 0x0000000002028984 */ /* 0x000e240000000800 */
[----:B0-----:R-:W-:-:S05]  /*01c0*/  @!P0 IADD3 R4, PT, PT, R2, R3, RZ ;  /* 0x0000000302048210 */ /* 0x001fca0007ffe0ff */
[----:B------:R1:W-:Y:S01]  /*01d0*/  @!P0 STS [R7], R4 ;  /* 0x0000000407008388 */ /* 0x0003e20000000800 */
[----:B------:R-:W-:Y:S01]  /*01e0*/  BAR.SYNC.DEFER_BLOCKING 0x0 ;  /* 0x0000000000007b1d */ /* 0x000fe20000010000 */
[----:B------:R-:W-:Y:S01]  /*01f0*/  ISETP.GT.U32.AND P0, PT, R0, 0x3, PT ;  /* 0x000000030000780c */ /* 0x000fe20003f04070 */
[----:B------:R-:W-:-:S12]  /*0200*/  IMAD.MOV.U32 R0, RZ, RZ, R5 ;  /* 0x000000ffff007224 */ /* 0x000fd800078e0005 */
[----:B-1----:R-:W-:Y:S05]  /*0210*/  @P0 BRA `(.L_x_1) ;  /* 0xfffffffc00d40947 */ /* 0x002fea000383ffff */
.L_x_0:
[----:B------:R-:W1:Y:S01]  /*0220*/  S2UR UR5, SR_CgaCtaId ;  /* 0x00000000000579c3 */ /* 0x000e620000008800 */
[----:B------:R-:W-:-:S07]  /*0230*/  UMOV UR4, 0x400 ;  /* 0x0000040000047882 */ /* 0x000fce0000000000 */
[----:B------:R-:W2:Y:S01]  /*0240*/  LDC.64 R2, c[0x0][0x390] ;  /* 0x0000e400ff027b82 */ /* 0x000ea20000000a00 */
[----:B-1----:R-:W-:Y:S01]  /*0250*/  ULEA UR4, UR5, UR4, 0x18 ;  /* 0x0000000405047291 */ /* 0x002fe2000f8ec0ff */
[----:B--2---:R-:W-:-:S08]  /*0260*/  IMAD.WIDE.U32 R2, R9, 0x4, R2 ;  /* 0x0000000409027825 */ /* 0x004fd000078e0002 */
[----:B------:R-:W1:Y:S04]  /*0270*/  LDS R5, [UR4] ;  /* 0x00000004ff057984 */ /* 0x000e680008000800 */
[----:B-1----:R-:W-:Y:S01]  /*0280*/  STG.E desc[UR6][R2.64], R5 ;  /* 0x0000000502007986 */ /* 0x002fe2000c101906 */
[----:B------:R-:W-:Y:S05]  /*0290*/  EXIT ;  /* 0x000000000000794d */ /* 0x000fea0003800000 */
.L_x_2:
[----:B------:R-:W-:-:S00]  /*02a0*/  BRA `(.L_x_2) ;  /* 0xfffffffc00fc7947 */ /* 0x000fc0000383ffff */
[----:B------:R-:W-:-:S00]  /*02b0*/  NOP ;  /* 0x0000000000007918 */ /* 0x000fc00000000000 */
        /* <DEDUP_REMOVED lines=12> */
.L_x_4:


//--------------------- .text._Z4initPii          --------------------------
	.section	.text._Z4initPii,"ax",@progbits
	.align	128
        .global         _Z4initPii
        .type           _Z4initPii,@function
        .size           _Z4initPii,(.L_x_5 - _Z4initPii)
        .other          _Z4initPii,@"STO_CUDA_ENTRY STV_DEFAULT"
_Z4initPii:
.text._Z4initPii:
[----:B------:R-:W-:Y:S01]  /*0000*/  LDC R1, c[0x0][0x37c] ;  /* 0x0000df00ff017b82 */ /* 0x000fe20000000800 */
[----:B------:R-:W0:Y:S07]  /*0010*/  S2R R0, SR_TID.X ;  /* 0x0000000000007919 */ /* 0x000e2e0000002100 */
[----:B------:R-:W0:Y:S01]  /*0020*/  S2UR UR4, SR_CTAID.X ;  /* 0x00000000000479c3 */ /* 0x000e220000002500 */
[----:B------:R-:W1:Y:S07]  /*0030*/  LDCU UR5, c[0x0][0x388] ;  /* 0x00007100ff0577ac */ /* 0x000e6e0008000800 */
[----:B------:R-:W0:Y:S02]  /*0040*/  LDC R5, c[0x0][0x360] ;  /* 0x0000d800ff057b82 */ /* 0x000e240000000800 */
[----:B0-----:R-:W-:-:S05]  /*0050*/  IMAD R5, R5, UR4, R0 ;  /* 0x0000000405057c24 */ /* 0x001fca000f8e0200 */
[----:B-1----:R-:W-:-:S13]  /*0060*/  ISETP.GE.AND P0, PT, R5, UR5, PT ;  /* 0x0000000505007c0c */ /* 0x002fda000bf06270 */
[----:B------:R-:W-:Y:S05]  /*0070*/  @P0 EXIT ;  /* 0x000000000000094d */ /* 0x000fea0003800000 */
[----:B------:R-:W0:Y:S01]  /*0080*/  LDC.64 R2, c[0x0][0x380] ;  /* 0x0000e000ff027b82 */ /* 0x000e220000000a00 */
[----:B------:R-:W1:Y:S01]  /*0090*/  LDCU.64 UR4, c[0x0][0x358] ;  /* 0x00006b00ff0477ac */ /* 0x000e620008000a00 */
[----:B------:R-:W-:Y:S02]  /*00a0*/  HFMA2 R7, -RZ, RZ, 0, 5.9604644775390625e-08 ;  /* 0x00000001ff077431 */ /* 0x000fe400000001ff */
[----:B0-----:R-:W-:-:S05]  /*00b0*/  IMAD.WIDE R2, R5, 0x4, R2 ;  /* 0x0000000405027825 */ /* 0x001fca00078e0202 */
[----:B-1----:R-:W-:Y:S01]  /*00c0*/  STG.E desc[UR4][R2.64], R7 ;  /* 0x0000000702007986 */ /* 0x002fe2000c101904 */
[----:B------:R-:W-:Y:S05]  /*00d0*/  EXIT ;  /* 0x000000000000794d */ /* 0x000fea0003800000 */
.L_x_3:
        /* <DEDUP_REMOVED lines=10> */
.L_x_5:


//--------------------- .nv.shared._Z13summer_halvedPiiS_ --------------------------
	.section	.nv.shared._Z13summer_halvedPiiS_,"aw",@nobits
	.sectionflags	@""
	.align	4
.nv.shared._Z13summer_halvedPiiS_:
	.zero		2048


//--------------------- .nv.shared.reserved.0     --------------------------
	.section	.nv.shared.reserved.0,"aw",@nobits
	.weak		__nv_reservedSMEM_offset_0_alias
	.size		__nv_reservedSMEM_offset_0_alias, 0, 64
	.other		__nv_reservedSMEM_offset_0_alias,@"STO_CUDA_RESERVED_SHARED STV_DEFAULT"
__nv_reservedSMEM_offset_0_alias:
	.zero		0
	.zero		64


//--------------------- .nv.constant0._Z13summer_halvedPiiS_ --------------------------
	.section	.nv.constant0._Z13summer_halvedPiiS_,"a",@progbits
	.sectionflags	@""
	.align	4
.nv.constant0._Z13summer_halvedPiiS_:
	.zero		920


//--------------------- .nv.constant0._Z4initPii  --------------------------
	.section	.nv.constant0._Z4initPii,"a",@progbits
	.sectionflags	@""
	.align	4
.nv.constant0._Z4initPii:
	.zero		908


//--------------------- SYMBOLS --------------------------

	.type		.nv.reservedSmem.offset0,@object
	.size		.nv.reservedSmem.offset0,0x4
	.type		.nv.reservedSmem.cap,@object
	.size		.nv.reservedSmem.cap,0x4
